//
// Generated by NVIDIA NVVM Compiler
//
// Compiler Build ID: CL-36424714
// Cuda compilation tools, release 13.0, V13.0.88
// Based on NVVM 20.0.0
//

.version 9.0
.target sm_100
.address_size 64

	// .globl	_Z3fooILi32ELi4EEvv
.extern .func  (.param .b32 func_retval0) vprintf
(
	.param .b64 vprintf_param_0,
	.param .b64 vprintf_param_1
)
;
.global .align 1 .b8 $str[7] = {104, 101, 108, 108, 111, 10};

.visible .entry _Z3fooILi32ELi4EEvv()
{
	.reg .b32 	%r<3>;
	.reg .b64 	%rd<3>;

	mov.u64 	%rd1, $str;
	cvta.global.u64 	%rd2, %rd1;
	{ // callseq 0, 0
	.param .b64 param0;
	st.param.b64 	[param0], %rd2;
	.param .b64 param1;
	st.param.b64 	[param1], 0;
	.param .b32 retval0;
	call.uni (retval0), 
	vprintf, 
	(
	param0, 
	param1
	);
	ld.param.b32 	%r1, [retval0];
	} // callseq 0
	ret;

}


// ===== COMPILED SASS (sm_100) =====

	.target	sm_100

	.elftype	@"ET_EXEC"


//--------------------- .note.nv.tkinfo           --------------------------
	.section	.note.nv.tkinfo,"",@"SHT_NOTE"
	.sectionflags	@"SHF_NOTE_NV_TKINFO"
	.tkinfo
        /*0018*/ 	.word	0x00000002
        /*0030*/ 	.string	""
        /*0030*/ 	.string	"ptxas"
        /*0030*/ 	.string	"Cuda compilation tools, release 13.0, V13.0.88"
        /*0030*/ 	.string	"Build cuda_13.0.r13.0/compiler.36424714_0"
        /*0030*/ 	.string	"-arch sm_100 -m 64 "



//--------------------- .note.nv.cuinfo           --------------------------
	.section	.note.nv.cuinfo,"",@"SHT_NOTE"
	.sectionflags	@"SHF_NOTE_NV_CUINFO"
        /*0018*/ 	.short	0x0002
        /*001a*/ 	.short	0x0064
        /*001c*/ 	.short	0x0082
	.zero		2


//--------------------- .nv.info                  --------------------------
	.section	.nv.info,"",@"SHT_CUDA_INFO"
	.align	4


	//----- nvinfo : EIATTR_REGCOUNT
	.align		4
        /*0000*/ 	.byte	0x04, 0x2f
        /*0002*/ 	.short	(.L_2 - .L_1)
	.align		4
.L_1:
        /*0004*/ 	.word	index@(_Z3fooILi32ELi4EEvv)
        /*0008*/ 	.word	0x00000018


	//----- nvinfo : EIATTR_FRAME_SIZE
	.align		4
.L_2:
        /*000c*/ 	.byte	0x04, 0x11
        /*000e*/ 	.short	(.L_4 - .L_3)
	.align		4
.L_3:
        /*0010*/ 	.word	index@(_Z3fooILi32ELi4EEvv)
        /*0014*/ 	.word	0x00000000


	//----- nvinfo : EIATTR_MIN_STACK_SIZE
	.align		4
.L_4:
        /*0018*/ 	.byte	0x04, 0x12
        /*001a*/ 	.short	(.L_6 - .L_5)
	.align		4
.L_5:
        /*001c*/ 	.word	index@(_Z3fooILi32ELi4EEvv)
        /*0020*/ 	.word	0x00000000
.L_6:


//--------------------- .nv.compat                --------------------------
	.section	.nv.compat,"",@"SHT_CUDA_COMPAT_INFO"
	.align	4
        /*0000*/ 	.byte	0x02, 0x09, 0x00, 0x00, 0x02, 0x02, 0x01, 0x00, 0x02, 0x05, 0x05, 0x00, 0x03, 0x07, 0x01, 0x01
        /*0010*/ 	.byte	0x02, 0x03, 0x00, 0x00, 0x02, 0x06, 0x01, 0x00, 0x04, 0x0b, 0x08, 0x00, 0x09, 0x00, 0x00, 0x00
        /*0020*/ 	.byte	0x00, 0x00, 0x00, 0x00


//--------------------- .nv.info._Z3fooILi32ELi4EEvv --------------------------
	.section	.nv.info._Z3fooILi32ELi4EEvv,"",@"SHT_CUDA_INFO"
	.sectionflags	@""
	.align	4


	//----- nvinfo : EIATTR_CUDA_API_VERSION
	.align		4
        /*0000*/ 	.byte	0x04, 0x37
        /*0002*/ 	.short	(.L_8 - .L_7)
.L_7:
        /*0004*/ 	.word	0x00000082


	//----- nvinfo : EIATTR_SPARSE_MMA_MASK
	.align		4
.L_8:
        /*0008*/ 	.byte	0x03, 0x50
        /*000a*/ 	.short	0x0000


	//----- nvinfo : EIATTR_MAXREG_COUNT
	.align		4
        /*000c*/ 	.byte	0x03, 0x1b
        /*000e*/ 	.short	0x00ff


	//----- nvinfo : EIATTR_EXTERNS
	.align		4
        /*0010*/ 	.byte	0x04, 0x0f
        /*0012*/ 	.short	(.L_10 - .L_9)


	//   ....[0]....
	.align		4
.L_9:
        /*0014*/ 	.word	index@(vprintf)


	//----- nvinfo : EIATTR_MERCURY_ISA_VERSION
	.align		4
.L_10:
        /*0018*/ 	.byte	0x03, 0x5f
        /*001a*/ 	.short	0x0101


	//----- nvinfo : EIATTR_VRC_CTA_INIT_COUNT
	.align		4
        /*001c*/ 	.byte	0x02, 0x4a
	.zero		1
	.zero		1


	//----- nvinfo : EIATTR_SYSCALL_OFFSETS
	.align		4
        /*0020*/ 	.byte	0x04, 0x46
        /*0022*/ 	.short	(.L_12 - .L_11)


	//   ....[0]....
.L_11:
        /*0024*/ 	.word	0x00000080


	//----- nvinfo : EIATTR_EXIT_INSTR_OFFSETS
	.align		4
.L_12:
        /*0028*/ 	.byte	0x04, 0x1c
        /*002a*/ 	.short	(.L_14 - .L_13)


	//   ....[0]....
.L_13:
        /*002c*/ 	.word	0x00000090


	//----- nvinfo : EIATTR_SW_WAR
	.align		4
.L_14:
        /*0030*/ 	.byte	0x04, 0x36
        /*0032*/ 	.short	(.L_16 - .L_15)
.L_15:
        /*0034*/ 	.word	0x00000008
.L_16:


//--------------------- .nv.callgraph             --------------------------
	.section	.nv.callgraph,"",@"SHT_CUDA_CALLGRAPH"
	.align	4
	.sectionentsize	8
	.align		4
        /*0000*/ 	.word	0x00000000
	.align		4
        /*0004*/ 	.word	0xffffffff
	.align		4
        /*0008*/ 	.word	index@(_Z3fooILi32ELi4EEvv)
	.align		4
        /*000c*/ 	.word	index@(vprintf)
	.align		4
        /*0010*/ 	.word	0x00000000
	.align		4
        /*0014*/ 	.word	0xfffffffe
	.align		4
        /*0018*/ 	.word	0x00000000
	.align		4
        /*001c*/ 	.word	0xfffffffd
	.align		4
        /*0020*/ 	.word	0x00000000
	.align		4
        /*0024*/ 	.word	0xfffffffc


//--------------------- .nv.constant4             --------------------------
	.section	.nv.constant4,"a",@progbits
	.align	8
	.align		8
.nv.constant4:
        /*0000*/ 	.dword	vprintf
	.align		8
        /*0008*/ 	.dword	$str


//--------------------- .text._Z3fooILi32ELi4EEvv --------------------------
	.section	.text._Z3fooILi32ELi4EEvv,"ax",@progbits
	.align	128
        .global         _Z3fooILi32ELi4EEvv
        .type           _Z3fooILi32ELi4EEvv,@function
        .size           _Z3fooILi32ELi4EEvv,(.L_x_2 - _Z3fooILi32ELi4EEvv)
        .other          _Z3fooILi32ELi4EEvv,@"STO_CUDA_ENTRY STV_DEFAULT"
_Z3fooILi32ELi4EEvv:
.text._Z3fooILi32ELi4EEvv:
[----:B------:R-:W0:Y:S01]  /*0000*/  LDC R1, c[0x0][0x37c] ;  /* 0x0000df00ff017b82 */ /* 0x000e220000000800 */
[----:B------:R-:W-:Y:S01]  /*0010*/  MOV R0, 0x0 ;  /* 0x0000000000007802 */ /* 0x000fe20000000f00 */
[----:B------:R-:W1:Y:S01]  /*0020*/  LDCU.64 UR4, c[0x4][0x8] ;  /* 0x01000100ff0477ac */ /* 0x000e620008000a00 */
[----:B------:R-:W-:-:S05]  /*0030*/  CS2R R6, SRZ ;  /* 0x0000000000067805 */ /* 0x000fca000001ff00 */
[----:B------:R2:W3:Y:S01]  /*0040*/  LDC.64 R2, c[0x4][R0] ;  /* 0x0100000000027b82 */ /* 0x0004e20000000a00 */
[----:B-1----:R-:W-:Y:S02]  /*0050*/  IMAD.U32 R4, RZ, RZ, UR4 ;  /* 0x00000004ff047e24 */ /* 0x002fe4000f8e00ff */
[----:B--2---:R-:W-:-:S07]  /*0060*/  IMAD.U32 R5, RZ, RZ, UR5 ;  /* 0x00000005ff057e24 */ /* 0x004fce000f8e00ff */
[----:B------:R-:W-:-:S07]  /*0070*/  LEPC R20, `(.L_x_0) ;  /* 0x000000001014794e */ /* 0x000fce0000000000 */
[----:B0--3--:R-:W-:Y:S05]  /*0080*/  CALL.ABS.NOINC R2 ;  /* 0x0000000002007343 */ /* 0x009fea0003c00000 */
.L_x_0:
[----:B------:R-:W-:Y:S05]  /*0090*/  EXIT ;  /* 0x000000000000794d */ /* 0x000fea0003800000 */
.L_x_1:
[----:B------:R-:W-:-:S00]  /*00a0*/  BRA `(.L_x_1) ;  /* 0xfffffffc00fc7947 */ /* 0x000fc0000383ffff */
[----:B------:R-:W-:-:S00]  /*00b0*/  NOP ;  /* 0x0000000000007918 */ /* 0x000fc00000000000 */
        /* <DEDUP_REMOVED lines=12> */
.L_x_2:


//--------------------- .nv.global.init           --------------------------
	.section	.nv.global.init,"aw",@progbits
.nv.global.init:
	.type		$str,@object
	.size		$str,(.L_0 - $str)
$str:
        /*0000*/ 	.byte	0x68, 0x65, 0x6c, 0x6c, 0x6f, 0x0a, 0x00
.L_0:


//--------------------- .nv.shared.reserved.0     --------------------------
	.section	.nv.shared.reserved.0,"aw",@nobits
	.weak		__nv_reservedSMEM_offset_0_alias
	.size		__nv_reservedSMEM_offset_0_alias, 0, 64
	.other		__nv_reservedSMEM_offset_0_alias,@"STO_CUDA_RESERVED_SHARED STV_DEFAULT"
__nv_reservedSMEM_offset_0_alias:
	.zero		0
	.zero		64


//--------------------- .nv.constant0._Z3fooILi32ELi4EEvv --------------------------
	.section	.nv.constant0._Z3fooILi32ELi4EEvv,"a",@progbits
	.sectionflags	@""
	.align	4
.nv.constant0._Z3fooILi32ELi4EEvv:
	.zero		896


//--------------------- SYMBOLS --------------------------

	.type		.nv.reservedSmem.offset0,@object
	.size		.nv.reservedSmem.offset0,0x4
	.type		vprintf,@function
